//
// Generated by NVIDIA NVVM Compiler
//
// Compiler Build ID: CL-36424714
// Cuda compilation tools, release 13.0, V13.0.88
// Based on NVVM 20.0.0
//

.version 9.0
.target sm_100
.address_size 64

	// .globl	_Z12PrintDetailsv
.extern .func  (.param .b32 func_retval0) vprintf
(
	.param .b64 vprintf_param_0,
	.param .b64 vprintf_param_1
)
;
.global .align 1 .b8 $str[130] = {98, 108, 111, 99, 107, 73, 100, 120, 46, 120, 32, 37, 100, 44, 32, 98, 108, 111, 99, 107, 73, 100, 120, 46, 121, 32, 37, 100, 44, 32, 98, 108, 111, 99, 107, 73, 100, 120, 46, 122, 32, 37, 100, 44, 32, 98, 108, 111, 99, 107, 68, 105, 109, 46, 120, 32, 37, 100, 32, 98, 108, 111, 99, 107, 68, 105, 109, 46, 121, 32, 37, 100, 44, 32, 98, 108, 111, 99, 107, 68, 105, 109, 46, 122, 32, 37, 100, 44, 32, 103, 114, 105, 100, 68, 105, 109, 46, 120, 32, 37, 100, 32, 103, 114, 105, 100, 68, 105, 109, 46, 121, 32, 37, 100, 44, 32, 103, 114, 105, 100, 68, 105, 109, 46, 121, 32, 37, 100, 10};

.visible .entry _Z12PrintDetailsv()
{
	.local .align 8 .b8 	__local_depot0[40];
	.reg .b64 	%SP;
	.reg .b64 	%SPL;
	.reg .b32 	%r<12>;
	.reg .b64 	%rd<5>;

	mov.u64 	%SPL, __local_depot0;
	cvta.local.u64 	%SP, %SPL;
	add.u64 	%rd1, %SP, 0;
	add.u64 	%rd2, %SPL, 0;
	mov.u32 	%r1, %ctaid.x;
	mov.u32 	%r2, %ctaid.y;
	mov.u32 	%r3, %ctaid.z;
	mov.u32 	%r4, %ntid.x;
	mov.u32 	%r5, %ntid.y;
	mov.u32 	%r6, %ntid.z;
	mov.u32 	%r7, %nctaid.x;
	mov.u32 	%r8, %nctaid.y;
	mov.u32 	%r9, %nctaid.z;
	st.local.v2.u32 	[%rd2], {%r1, %r2};
	st.local.v2.u32 	[%rd2+8], {%r3, %r4};
	st.local.v2.u32 	[%rd2+16], {%r5, %r6};
	st.local.v2.u32 	[%rd2+24], {%r7, %r8};
	st.local.u32 	[%rd2+32], %r9;
	mov.u64 	%rd3, $str;
	cvta.global.u64 	%rd4, %rd3;
	{ // callseq 0, 0
	.param .b64 param0;
	st.param.b64 	[param0], %rd4;
	.param .b64 param1;
	st.param.b64 	[param1], %rd1;
	.param .b32 retval0;
	call.uni (retval0), 
	vprintf, 
	(
	param0, 
	param1
	);
	ld.param.b32 	%r10, [retval0];
	} // callseq 0
	ret;

}


// ===== COMPILED SASS (sm_100) =====

	.target	sm_100

	.elftype	@"ET_EXEC"


//--------------------- .note.nv.tkinfo           --------------------------
	.section	.note.nv.tkinfo,"",@"SHT_NOTE"
	.sectionflags	@"SHF_NOTE_NV_TKINFO"
	.tkinfo
        /*0018*/ 	.word	0x00000002
        /*0030*/ 	.string	""
        /*0030*/ 	.string	"ptxas"
        /*0030*/ 	.string	"Cuda compilation tools, release 13.0, V13.0.88"
        /*0030*/ 	.string	"Build cuda_13.0.r13.0/compiler.36424714_0"
        /*0030*/ 	.string	"-arch sm_100 -m 64 "



//--------------------- .note.nv.cuinfo           --------------------------
	.section	.note.nv.cuinfo,"",@"SHT_NOTE"
	.sectionflags	@"SHF_NOTE_NV_CUINFO"
        /*0018*/ 	.short	0x0002
        /*001a*/ 	.short	0x0064
        /*001c*/ 	.short	0x0082
	.zero		2


//--------------------- .nv.info                  --------------------------
	.section	.nv.info,"",@"SHT_CUDA_INFO"
	.align	4


	//----- nvinfo : EIATTR_REGCOUNT
	.align		4
        /*0000*/ 	.byte	0x04, 0x2f
        /*0002*/ 	.short	(.L_2 - .L_1)
	.align		4
.L_1:
        /*0004*/ 	.word	index@(_Z12PrintDetailsv)
        /*0008*/ 	.word	0x00000018


	//----- nvinfo : EIATTR_FRAME_SIZE
	.align		4
.L_2:
        /*000c*/ 	.byte	0x04, 0x11
        /*000e*/ 	.short	(.L_4 - .L_3)
	.align		4
.L_3:
        /*0010*/ 	.word	index@(_Z12PrintDetailsv)
        /*0014*/ 	.word	0x00000028


	//----- nvinfo : EIATTR_MIN_STACK_SIZE
	.align		4
.L_4:
        /*0018*/ 	.byte	0x04, 0x12
        /*001a*/ 	.short	(.L_6 - .L_5)
	.align		4
.L_5:
        /*001c*/ 	.word	index@(_Z12PrintDetailsv)
        /*0020*/ 	.word	0x00000028
.L_6:


//--------------------- .nv.compat                --------------------------
	.section	.nv.compat,"",@"SHT_CUDA_COMPAT_INFO"
	.align	4
        /*0000*/ 	.byte	0x02, 0x09, 0x00, 0x00, 0x02, 0x02, 0x01, 0x00, 0x02, 0x05, 0x05, 0x00, 0x03, 0x07, 0x01, 0x01
        /*0010*/ 	.byte	0x02, 0x03, 0x00, 0x00, 0x02, 0x06, 0x01, 0x00, 0x04, 0x0b, 0x08, 0x00, 0x09, 0x00, 0x00, 0x00
        /*0020*/ 	.byte	0x00, 0x00, 0x00, 0x00


//--------------------- .nv.info._Z12PrintDetailsv --------------------------
	.section	.nv.info._Z12PrintDetailsv,"",@"SHT_CUDA_INFO"
	.sectionflags	@""
	.align	4


	//----- nvinfo : EIATTR_CUDA_API_VERSION
	.align		4
        /*0000*/ 	.byte	0x04, 0x37
        /*0002*/ 	.short	(.L_8 - .L_7)
.L_7:
        /*0004*/ 	.word	0x00000082


	//----- nvinfo : EIATTR_SPARSE_MMA_MASK
	.align		4
.L_8:
        /*0008*/ 	.byte	0x03, 0x50
        /*000a*/ 	.short	0x0000


	//----- nvinfo : EIATTR_MAXREG_COUNT
	.align		4
        /*000c*/ 	.byte	0x03, 0x1b
        /*000e*/ 	.short	0x00ff


	//----- nvinfo : EIATTR_EXTERNS
	.align		4
        /*0010*/ 	.byte	0x04, 0x0f
        /*0012*/ 	.short	(.L_10 - .L_9)


	//   ....[0]....
	.align		4
.L_9:
        /*0014*/ 	.word	index@(vprintf)


	//----- nvinfo : EIATTR_MERCURY_ISA_VERSION
	.align		4
.L_10:
        /*0018*/ 	.byte	0x03, 0x5f
        /*001a*/ 	.short	0x0101


	//----- nvinfo : EIATTR_VRC_CTA_INIT_COUNT
	.align		4
        /*001c*/ 	.byte	0x02, 0x4a
	.zero		1
	.zero		1


	//----- nvinfo : EIATTR_SYSCALL_OFFSETS
	.align		4
        /*0020*/ 	.byte	0x04, 0x46
        /*0022*/ 	.short	(.L_12 - .L_11)


	//   ....[0]....
.L_11:
        /*0024*/ 	.word	0x000001a0


	//----- nvinfo : EIATTR_EXIT_INSTR_OFFSETS
	.align		4
.L_12:
        /*0028*/ 	.byte	0x04, 0x1c
        /*002a*/ 	.short	(.L_14 - .L_13)


	//   ....[0]....
.L_13:
        /*002c*/ 	.word	0x000001b0


	//----- nvinfo : EIATTR_SW_WAR
	.align		4
.L_14:
        /*0030*/ 	.byte	0x04, 0x36
        /*0032*/ 	.short	(.L_16 - .L_15)
.L_15:
        /*0034*/ 	.word	0x00000008
.L_16:


//--------------------- .nv.callgraph             --------------------------
	.section	.nv.callgraph,"",@"SHT_CUDA_CALLGRAPH"
	.align	4
	.sectionentsize	8
	.align		4
        /*0000*/ 	.word	0x00000000
	.align		4
        /*0004*/ 	.word	0xffffffff
	.align		4
        /*0008*/ 	.word	index@(_Z12PrintDetailsv)
	.align		4
        /*000c*/ 	.word	index@(vprintf)
	.align		4
        /*0010*/ 	.word	0x00000000
	.align		4
        /*0014*/ 	.word	0xfffffffe
	.align		4
        /*0018*/ 	.word	0x00000000
	.align		4
        /*001c*/ 	.word	0xfffffffd
	.align		4
        /*0020*/ 	.word	0x00000000
	.align		4
        /*0024*/ 	.word	0xfffffffc


//--------------------- .nv.constant4             --------------------------
	.section	.nv.constant4,"a",@progbits
	.align	8
	.align		8
.nv.constant4:
        /*0000*/ 	.dword	vprintf
	.align		8
        /*0008*/ 	.dword	$str


//--------------------- .text._Z12PrintDetailsv   --------------------------
	.section	.text._Z12PrintDetailsv,"ax",@progbits
	.align	128
        .global         _Z12PrintDetailsv
        .type           _Z12PrintDetailsv,@function
        .size           _Z12PrintDetailsv,(.L_x_2 - _Z12PrintDetailsv)
        .other          _Z12PrintDetailsv,@"STO_CUDA_ENTRY STV_DEFAULT"
_Z12PrintDetailsv:
.text._Z12PrintDetailsv:
[----:B------:R-:W0:Y:S01]  /*0000*/  LDC R1, c[0x0][0x37c] ;  /* 0x0000df00ff017b82 */ /* 0x000e220000000800 */
[----:B------:R-:W1:Y:S01]  /*0010*/  S2R R8, SR_CTAID.X ;  /* 0x0000000000087919 */ /* 0x000e620000002500 */
[----:B------:R-:W2:Y:S06]  /*0020*/  LDCU UR5, c[0x0][0x2fc] ;  /* 0x00005f80ff0577ac */ /* 0x000eac0008000800 */
[----:B------:R-:W3:Y:S01]  /*0030*/  LDC R11, c[0x0][0x360] ;  /* 0x0000d800ff0b7b82 */ /* 0x000ee20000000800 */
[----:B0-----:R-:W-:Y:S01]  /*0040*/  VIADD R1, R1, 0xffffffd8 ;  /* 0xffffffd801017836 */ /* 0x001fe20000000000 */
[----:B------:R-:W1:Y:S01]  /*0050*/  S2R R9, SR_CTAID.Y ;  /* 0x0000000000097919 */ /* 0x000e620000002600 */
[----:B------:R-:W-:Y:S01]  /*0060*/  MOV R0, 0x0 ;  /* 0x0000000000007802 */ /* 0x000fe20000000f00 */
[----:B------:R-:W0:Y:S01]  /*0070*/  LDCU UR4, c[0x0][0x2f8] ;  /* 0x00005f00ff0477ac */ /* 0x000e220008000800 */
[----:B------:R-:W3:Y:S03]  /*0080*/  S2R R10, SR_CTAID.Z ;  /* 0x00000000000a7919 */ /* 0x000ee60000002700 */
[----:B------:R-:W4:Y:S01]  /*0090*/  LDC R12, c[0x0][0x364] ;  /* 0x0000d900ff0c7b82 */ /* 0x000f220000000800 */
[----:B------:R-:W5:Y:S07]  /*00a0*/  LDCU.64 UR6, c[0x4][0x8] ;  /* 0x01000100ff0677ac */ /* 0x000f6e0008000a00 */
[----:B------:R-:W4:Y:S01]  /*00b0*/  LDC R13, c[0x0][0x368] ;  /* 0x0000da00ff0d7b82 */ /* 0x000f220000000800 */
[----:B0-----:R-:W-:-:S07]  /*00c0*/  IADD3 R6, P0, PT, R1, UR4, RZ ;  /* 0x0000000401067c10 */ /* 0x001fce000ff1e0ff */
[----:B------:R-:W0:Y:S01]  /*00d0*/  LDC R14, c[0x0][0x370] ;  /* 0x0000dc00ff0e7b82 */ /* 0x000e220000000800 */
[----:B-----5:R-:W-:Y:S01]  /*00e0*/  IMAD.U32 R4, RZ, RZ, UR6 ;  /* 0x00000006ff047e24 */ /* 0x020fe2000f8e00ff */
[----:B------:R-:W-:Y:S01]  /*00f0*/  MOV R5, UR7 ;  /* 0x0000000700057c02 */ /* 0x000fe20008000f00 */
[----:B--2---:R-:W-:-:S05]  /*0100*/  IMAD.X R7, RZ, RZ, UR5, P0 ;  /* 0x00000005ff077e24 */ /* 0x004fca00080e06ff */
[----:B------:R-:W0:Y:S01]  /*0110*/  LDC R15, c[0x0][0x374] ;  /* 0x0000dd00ff0f7b82 */ /* 0x000e220000000800 */
[----:B-1----:R1:W-:Y:S04]  /*0120*/  STL.64 [R1], R8 ;  /* 0x0000000801007387 */ /* 0x0023e80000100a00 */
[----:B---3--:R1:W-:Y:S03]  /*0130*/  STL.64 [R1+0x8], R10 ;  /* 0x0000080a01007387 */ /* 0x0083e60000100a00 */
[----:B------:R-:W2:Y:S01]  /*0140*/  LDC R16, c[0x0][0x378] ;  /* 0x0000de00ff107b82 */ /* 0x000ea20000000800 */
[----:B----4-:R1:W-:Y:S07]  /*0150*/  STL.64 [R1+0x10], R12 ;  /* 0x0000100c01007387 */ /* 0x0103ee0000100a00 */
[----:B------:R1:W3:Y:S01]  /*0160*/  LDC.64 R2, c[0x4][R0] ;  /* 0x0100000000027b82 */ /* 0x0002e20000000a00 */
[----:B0-----:R1:W-:Y:S04]  /*0170*/  STL.64 [R1+0x18], R14 ;  /* 0x0000180e01007387 */ /* 0x0013e80000100a00 */
[----:B--2---:R1:W-:Y:S02]  /*0180*/  STL [R1+0x20], R16 ;  /* 0x0000201001007387 */ /* 0x0043e40000100800 */
[----:B------:R-:W-:-:S07]  /*0190*/  LEPC R20, `(.L_x_0) ;  /* 0x000000001014794e */ /* 0x000fce0000000000 */
[----:B-1-3--:R-:W-:Y:S05]  /*01a0*/  CALL.ABS.NOINC R2 ;  /* 0x0000000002007343 */ /* 0x00afea0003c00000 */
.L_x_0:
[----:B------:R-:W-:Y:S05]  /*01b0*/  EXIT ;  /* 0x000000000000794d */ /* 0x000fea0003800000 */
.L_x_1:
[----:B------:R-:W-:-:S00]  /*01c0*/  BRA `(.L_x_1) ;  /* 0xfffffffc00fc7947 */ /* 0x000fc0000383ffff */
[----:B------:R-:W-:-:S00]  /*01d0*/  NOP ;  /* 0x0000000000007918 */ /* 0x000fc00000000000 */
        /* <DEDUP_REMOVED lines=10> */
.L_x_2:


//--------------------- .nv.global.init           --------------------------
	.section	.nv.global.init,"aw",@progbits
.nv.global.init:
	.type		$str,@object
	.size		$str,(.L_0 - $str)
$str:
        /*0000*/ 	.byte	0x62, 0x6c, 0x6f, 0x63, 0x6b, 0x49, 0x64, 0x78, 0x2e, 0x78, 0x20, 0x25, 0x64, 0x2c, 0x20, 0x62
        /*0010*/ 	.byte	0x6c, 0x6f, 0x63, 0x6b, 0x49, 0x64, 0x78, 0x2e, 0x79, 0x20, 0x25, 0x64, 0x2c, 0x20, 0x62, 0x6c
        /*0020*/ 	.byte	0x6f, 0x63, 0x6b, 0x49, 0x64, 0x78, 0x2e, 0x7a, 0x20, 0x25, 0x64, 0x2c, 0x20, 0x62, 0x6c, 0x6f
        /*0030*/ 	.byte	0x63, 0x6b, 0x44, 0x69, 0x6d, 0x2e, 0x78, 0x20, 0x25, 0x64, 0x20, 0x62, 0x6c, 0x6f, 0x63, 0x6b
        /*0040*/ 	.byte	0x44, 0x69, 0x6d, 0x2e, 0x79, 0x20, 0x25, 0x64, 0x2c, 0x20, 0x62, 0x6c, 0x6f, 0x63, 0x6b, 0x44
        /*0050*/ 	.byte	0x69, 0x6d, 0x2e, 0x7a, 0x20, 0x25, 0x64, 0x2c, 0x20, 0x67, 0x72, 0x69, 0x64, 0x44, 0x69, 0x6d
        /*0060*/ 	.byte	0x2e, 0x78, 0x20, 0x25, 0x64, 0x20, 0x67, 0x72, 0x69, 0x64, 0x44, 0x69, 0x6d, 0x2e, 0x79, 0x20
        /*0070*/ 	.byte	0x25, 0x64, 0x2c, 0x20, 0x67, 0x72, 0x69, 0x64, 0x44, 0x69, 0x6d, 0x2e, 0x79, 0x20, 0x25, 0x64
        /*0080*/ 	.byte	0x0a, 0x00
.L_0:


//--------------------- .nv.shared.reserved.0     --------------------------
	.section	.nv.shared.reserved.0,"aw",@nobits
	.weak		__nv_reservedSMEM_offset_0_alias
	.size		__nv_reservedSMEM_offset_0_alias, 0, 64
	.other		__nv_reservedSMEM_offset_0_alias,@"STO_CUDA_RESERVED_SHARED STV_DEFAULT"
__nv_reservedSMEM_offset_0_alias:
	.zero		0
	.zero		64


//--------------------- .nv.constant0._Z12PrintDetailsv --------------------------
	.section	.nv.constant0._Z12PrintDetailsv,"a",@progbits
	.sectionflags	@""
	.align	4
.nv.constant0._Z12PrintDetailsv:
	.zero		896


//--------------------- SYMBOLS --------------------------

	.type		.nv.reservedSmem.offset0,@object
	.size		.nv.reservedSmem.offset0,0x4
	.type		vprintf,@function
